	.headerflags	@"EF_CUDA_TEXMODE_UNIFIED EF_CUDA_64BIT_ADDRESS EF_CUDA_ACCELERATORS EF_CUDA_SM90 EF_CUDA_VIRTUAL_SM(EF_CUDA_SM90)"
	.elftype	@"ET_EXEC"


//--------------------- .nv.info                  --------------------------
	.section	.nv.info,"",@"SHT_CUDA_INFO"
	.align	4


	//----- nvinfo : EIATTR_REGCOUNT
	.align		4
        /*0000*/ 	.byte	0x04, 0x2f
        /*0002*/ 	.short	(.L_1 - .L_0)
	.align		4
.L_0:
        /*0004*/ 	.word	index@(triton_poi_fused_add_native_layer_norm_5)
        /*0008*/ 	.word	0x00000014


	//----- nvinfo : EIATTR_MIN_STACK_SIZE
	.align		4
.L_1:
        /*000c*/ 	.byte	0x04, 0x12
        /*000e*/ 	.short	(.L_3 - .L_2)
	.align		4
.L_2:
        /*0010*/ 	.word	index@(triton_poi_fused_add_native_layer_norm_5)
        /*0014*/ 	.word	0x00000000


	//----- nvinfo : EIATTR_FRAME_SIZE
	.align		4
.L_3:
        /*0018*/ 	.byte	0x04, 0x11
        /*001a*/ 	.short	(.L_5 - .L_4)
	.align		4
.L_4:
        /*001c*/ 	.word	index@(triton_poi_fused_add_native_layer_norm_5)
        /*0020*/ 	.word	0x00000000


	//----- nvinfo : EIATTR_MIN_STACK_SIZE
	.align		4
.L_5:
        /*0024*/ 	.byte	0x04, 0x12
        /*0026*/ 	.short	(.L_7 - .L_6)
	.align		4
.L_6:
        /*0028*/ 	.word	index@(triton_poi_fused_add_native_layer_norm_5)
        /*002c*/ 	.word	0x00000000
.L_7:


//--------------------- .nv.info.triton_poi_fused_add_native_layer_norm_5 --------------------------
	.section	.nv.info.triton_poi_fused_add_native_layer_norm_5,"",@"SHT_CUDA_INFO"
	.sectionflags	@""
	.align	4


	//----- nvinfo : EIATTR_CUDA_API_VERSION
	.align		4
        /*0000*/ 	.byte	0x04, 0x37
        /*0002*/ 	.short	(.L_9 - .L_8)
.L_8:
        /*0004*/ 	.word	0x0000007c


	//----- nvinfo : EIATTR_KPARAM_INFO
	.align		4
.L_9:
        /*0008*/ 	.byte	0x04, 0x17
        /*000a*/ 	.short	(.L_11 - .L_10)
.L_10:
        /*000c*/ 	.word	0x00000000
        /*0010*/ 	.short	0x0004
        /*0012*/ 	.short	0x0020
        /*0014*/ 	.byte	0x00, 0xf0, 0x11, 0x00


	//----- nvinfo : EIATTR_KPARAM_INFO
	.align		4
.L_11:
        /*0018*/ 	.byte	0x04, 0x17
        /*001a*/ 	.short	(.L_13 - .L_12)
.L_12:
        /*001c*/ 	.word	0x00000000
        /*0020*/ 	.short	0x0003
        /*0022*/ 	.short	0x0018
        /*0024*/ 	.byte	0x00, 0xf4, 0x21, 0x00


	//----- nvinfo : EIATTR_KPARAM_INFO
	.align		4
.L_13:
        /*0028*/ 	.byte	0x04, 0x17
        /*002a*/ 	.short	(.L_15 - .L_14)
.L_14:
        /*002c*/ 	.word	0x00000000
        /*0030*/ 	.short	0x0002
        /*0032*/ 	.short	0x0010
        /*0034*/ 	.byte	0x00, 0xf4, 0x21, 0x00


	//----- nvinfo : EIATTR_KPARAM_INFO
	.align		4
.L_15:
        /*0038*/ 	.byte	0x04, 0x17
        /*003a*/ 	.short	(.L_17 - .L_16)
.L_16:
        /*003c*/ 	.word	0x00000000
        /*0040*/ 	.short	0x0001
        /*0042*/ 	.short	0x0008
        /*0044*/ 	.byte	0x00, 0xf4, 0x21, 0x00


	//----- nvinfo : EIATTR_KPARAM_INFO
	.align		4
.L_17:
        /*0048*/ 	.byte	0x04, 0x17
        /*004a*/ 	.short	(.L_19 - .L_18)
.L_18:
        /*004c*/ 	.word	0x00000000
        /*0050*/ 	.short	0x0000
        /*0052*/ 	.short	0x0000
        /*0054*/ 	.byte	0x00, 0xf4, 0x21, 0x00


	//----- nvinfo : EIATTR_SPARSE_MMA_MASK
	.align		4
.L_19:
        /*0058*/ 	.byte	0x03, 0x50
        /*005a*/ 	.short	0x0000


	//----- nvinfo : EIATTR_MAXREG_COUNT
	.align		4
        /*005c*/ 	.byte	0x03, 0x1b
        /*005e*/ 	.short	0x00ff


	//----- nvinfo : EIATTR_EXIT_INSTR_OFFSETS
	.align		4
        /*0060*/ 	.byte	0x04, 0x1c
        /*0062*/ 	.short	(.L_21 - .L_20)


	//   ....[0]....
.L_20:
        /*0064*/ 	.word	0x00000310


	//   ....[1]....
        /*0068*/ 	.word	0x00000340


	//----- nvinfo : EIATTR_REQNTID
	.align		4
.L_21:
        /*006c*/ 	.byte	0x04, 0x10
        /*006e*/ 	.short	(.L_23 - .L_22)
.L_22:
        /*0070*/ 	.word	0x00000020
        /*0074*/ 	.word	0x00000001
        /*0078*/ 	.word	0x00000001


	//----- nvinfo : EIATTR_CBANK_PARAM_SIZE
	.align		4
.L_23:
        /*007c*/ 	.byte	0x03, 0x19
        /*007e*/ 	.short	0x0024


	//----- nvinfo : EIATTR_PARAM_CBANK
	.align		4
        /*0080*/ 	.byte	0x04, 0x0a
        /*0082*/ 	.short	(.L_25 - .L_24)
	.align		4
.L_24:
        /*0084*/ 	.word	index@(.nv.constant0.triton_poi_fused_add_native_layer_norm_5)
        /*0088*/ 	.short	0x0210
        /*008a*/ 	.short	0x0024


	//----- nvinfo : EIATTR_SW_WAR
	.align		4
.L_25:
        /*008c*/ 	.byte	0x04, 0x36
        /*008e*/ 	.short	(.L_27 - .L_26)
.L_26:
        /*0090*/ 	.word	0x00000008
.L_27:


//--------------------- .nv.callgraph             --------------------------
	.section	.nv.callgraph,"",@"SHT_CUDA_CALLGRAPH"
	.align	4
	.sectionentsize	8
	.align		4
        /*0000*/ 	.word	0x00000000
	.align		4
        /*0004*/ 	.word	0xffffffff
	.align		4
        /*0008*/ 	.word	0x00000000
	.align		4
        /*000c*/ 	.word	0xfffffffe
	.align		4
        /*0010*/ 	.word	0x00000000
	.align		4
        /*0014*/ 	.word	0xfffffffd
	.align		4
        /*0018*/ 	.word	0x00000000
	.align		4
        /*001c*/ 	.word	0xfffffffc


//--------------------- .text.triton_poi_fused_add_native_layer_norm_5 --------------------------
	.section	.text.triton_poi_fused_add_native_layer_norm_5,"ax",@progbits
	.align	128
        .global         triton_poi_fused_add_native_layer_norm_5
        .type           triton_poi_fused_add_native_layer_norm_5,@function
        .size           triton_poi_fused_add_native_layer_norm_5,(.L_x_1 - triton_poi_fused_add_native_layer_norm_5)
        .other          triton_poi_fused_add_native_layer_norm_5,@"STO_CUDA_ENTRY STV_DEFAULT"
triton_poi_fused_add_native_layer_norm_5:
.text.triton_poi_fused_add_native_layer_norm_5:
[----:B------:R-:W0:Y:S02]  /*0000*/  LDC R1, c[0x0][0x28] ;  /* 0x00000a00ff017b82 */ /* 0x000e240000000800 */
[----:B------:R-:W1:Y:S01]  /*0010*/  S2R R14, SR_TID.X ;  /* 0x00000000000e7919 */ /* 0x000e620000002100 */
[----:B------:R-:W2:Y:S01]  /*0020*/  LDC.64 R2, c[0x0][0x210] ;  /* 0x00008400ff027b82 */ /* 0x000ea20000000a00 */
[----:B------:R-:W-:Y:S01]  /*0030*/  HFMA2.MMA R13, -RZ, RZ, 0, 0 ;  /* 0x00000000ff0d7435 */ /* 0x000fe200000001ff */
[----:B------:R-:W-:Y:S01]  /*0040*/  CS2R R8, SRZ ;  /* 0x0000000000087805 */ /* 0x000fe2000001ff00 */
[----:B------:R-:W3:Y:S01]  /*0050*/  S2R R11, SR_CTAID.X ;  /* 0x00000000000b7919 */ /* 0x000ee20000002500 */
[----:B------:R-:W-:Y:S01]  /*0060*/  ULDC.64 UR4, c[0x0][0x208] ;  /* 0x0000820000047ab9 */ /* 0x000fe20000000a00 */
[----:B------:R-:W-:-:S03]  /*0070*/  MOV R10, RZ ;  /* 0x000000ff000a7202 */ /* 0x000fc60000000f00 */
[----:B------:R-:W4:Y:S01]  /*0080*/  LDC.64 R4, c[0x0][0x218] ;  /* 0x00008600ff047b82 */ /* 0x000f220000000a00 */
[----:B-1----:R-:W-:-:S04]  /*0090*/  LOP3.LUT R0, R14, 0x3, RZ, 0xc0, !PT ;  /* 0x000000030e007812 */ /* 0x002fc800078ec0ff */
[----:B---3--:R-:W-:Y:S01]  /*00a0*/  LEA R11, R11, R0, 0x2 ;  /* 0x000000000b0b7211 */ /* 0x008fe200078e10ff */
[----:B------:R-:W-:-:S03]  /*00b0*/  HFMA2.MMA R0, -RZ, RZ, 0, 0 ;  /* 0x00000000ff007435 */ /* 0x000fc600000001ff */
[C---:B------:R-:W-:Y:S02]  /*00c0*/  ISETP.GE.AND P0, PT, R11.reuse, 0x4, PT ;  /* 0x000000040b00780c */ /* 0x040fe40003f06270 */
[----:B------:R-:W-:-:S05]  /*00d0*/  SHF.L.U32 R7, R11, 0x2, RZ ;  /* 0x000000020b077819 */ /* 0x000fca00000006ff */
[----:B--2---:R-:W-:-:S04]  /*00e0*/  IMAD.WIDE R2, R7, 0x4, R2 ;  /* 0x0000000407027825 */ /* 0x004fc800078e0202 */
[----:B----4-:R-:W-:Y:S01]  /*00f0*/  IMAD.WIDE R4, R7, 0x4, R4 ;  /* 0x0000000407047825 */ /* 0x010fe200078e0204 */
[----:B------:R-:W-:Y:S01]  /*0100*/  CS2R R6, SRZ ;  /* 0x0000000000067805 */ /* 0x000fe2000001ff00 */
[----:B------:R-:W2:Y:S01]  /*0110*/  @!P0 LDG.E.EL R0, desc[UR4][R2.64] ;  /* 0x0000000402008981 */ /* 0x000ea2000c2e1900 */
[----:B------:R-:W-:-:S03]  /*0120*/  MOV R15, RZ ;  /* 0x000000ff000f7202 */ /* 0x000fc60000000f00 */
[----:B------:R-:W3:Y:S04]  /*0130*/  @!P0 LDG.E.EL R9, desc[UR4][R4.64+0x4] ;  /* 0x0000040404098981 */ /* 0x000ee8000c2e1900 */
[----:B------:R-:W3:Y:S04]  /*0140*/  @!P0 LDG.E.EL R6, desc[UR4][R2.64+0x4] ;  /* 0x0000040402068981 */ /* 0x000ee8000c2e1900 */
[----:B------:R-:W2:Y:S04]  /*0150*/  @!P0 LDG.E.EL R7, desc[UR4][R4.64] ;  /* 0x0000000404078981 */ /* 0x000ea8000c2e1900 */
[----:B------:R-:W4:Y:S04]  /*0160*/  @!P0 LDG.E.EL R8, desc[UR4][R2.64+0x8] ;  /* 0x0000080402088981 */ /* 0x000f28000c2e1900 */
[----:B------:R-:W4:Y:S04]  /*0170*/  @!P0 LDG.E.EL R13, desc[UR4][R4.64+0x8] ;  /* 0x00000804040d8981 */ /* 0x000f28000c2e1900 */
[----:B------:R-:W5:Y:S04]  /*0180*/  @!P0 LDG.E.EL R10, desc[UR4][R2.64+0xc] ;  /* 0x00000c04020a8981 */ /* 0x000f68000c2e1900 */
[----:B------:R-:W5:Y:S01]  /*0190*/  @!P0 LDG.E.EL R15, desc[UR4][R4.64+0xc] ;  /* 0x00000c04040f8981 */ /* 0x000f62000c2e1900 */
[----:B------:R-:W-:-:S04]  /*01a0*/  LOP3.LUT P0, RZ, R14, 0x1c, RZ, 0xc0, !PT ;  /* 0x0000001c0eff7812 */ /* 0x000fc8000780c0ff */
[----:B------:R-:W-:Y:S01]  /*01b0*/  ISETP.LT.AND P0, PT, R11, 0x4, !P0 ;  /* 0x000000040b00780c */ /* 0x000fe20004701270 */
[----:B---3--:R-:W-:Y:S01]  /*01c0*/  FADD R17, R9, R6 ;  /* 0x0000000609117221 */ /* 0x008fe20000000000 */
[----:B--2---:R-:W-:Y:S02]  /*01d0*/  FADD R0, R7, R0 ;  /* 0x0000000007007221 */ /* 0x004fe40000000000 */
[----:B------:R-:W1:Y:S01]  /*01e0*/  LDC.64 R6, c[0x0][0x220] ;  /* 0x00008800ff067b82 */ /* 0x000e620000000a00 */
[----:B----4-:R-:W-:Y:S01]  /*01f0*/  FADD R13, R13, R8 ;  /* 0x000000080d0d7221 */ /* 0x010fe20000000000 */
[----:B------:R-:W-:-:S04]  /*0200*/  FADD R8, R0, R17 ;  /* 0x0000001100087221 */ /* 0x000fc80000000000 */
[----:B------:R-:W-:Y:S01]  /*0210*/  FADD R9, R8, R13 ;  /* 0x0000000d08097221 */ /* 0x000fe20000000000 */
[----:B-----5:R-:W-:-:S04]  /*0220*/  FADD R10, R15, R10 ;  /* 0x0000000a0f0a7221 */ /* 0x020fc80000000000 */
[----:B------:R-:W-:Y:S02]  /*0230*/  FADD R12, R10, R9 ;  /* 0x000000090a0c7221 */ /* 0x000fe40000000000 */
[----:B------:R-:W2:Y:S02]  /*0240*/  LDC.64 R8, c[0x0][0x228] ;  /* 0x00008a00ff087b82 */ /* 0x000ea40000000a00 */
[----:B------:R-:W-:-:S04]  /*0250*/  FMUL R15, R12, 0.25 ;  /* 0x3e8000000c0f7820 */ /* 0x000fc80000400000 */
[--C-:B------:R-:W-:Y:S01]  /*0260*/  FADD R17, R17, -R15.reuse ;  /* 0x8000000f11117221 */ /* 0x100fe20000000000 */
[----:B------:R-:W-:-:S03]  /*0270*/  FADD R0, R0, -R15 ;  /* 0x8000000f00007221 */ /* 0x000fc60000000000 */
[----:B------:R-:W-:Y:S01]  /*0280*/  FMUL R17, R17, R17 ;  /* 0x0000001111117220 */ /* 0x000fe20000400000 */
[----:B-1----:R-:W-:-:S04]  /*0290*/  IMAD.WIDE R2, R11, 0x4, R6 ;  /* 0x000000040b027825 */ /* 0x002fc800078e0206 */
[----:B------:R-:W-:Y:S01]  /*02a0*/  FFMA R17, R0, R0, R17 ;  /* 0x0000000000117223 */ /* 0x000fe20000000011 */
[--C-:B------:R-:W-:Y:S01]  /*02b0*/  FADD R0, R13, -R15.reuse ;  /* 0x8000000f0d007221 */ /* 0x100fe20000000000 */
[----:B------:R-:W-:Y:S01]  /*02c0*/  FADD R10, R10, -R15 ;  /* 0x8000000f0a0a7221 */ /* 0x000fe20000000000 */
[----:B------:R1:W-:Y:S02]  /*02d0*/  @P0 STG.E desc[UR4][R2.64], R15 ;  /* 0x0000000f02000986 */ /* 0x0003e4000c101904 */
[----:B------:R-:W-:-:S04]  /*02e0*/  FFMA R17, R0, R0, R17 ;  /* 0x0000000000117223 */ /* 0x000fc80000000011 */
[----:B------:R-:W-:Y:S01]  /*02f0*/  FFMA R17, R10, R10, R17 ;  /* 0x0000000a0a117223 */ /* 0x000fe20000000011 */
[----:B--2---:R-:W-:Y:S01]  /*0300*/  IMAD.WIDE R4, R11, 0x4, R8 ;  /* 0x000000040b047825 */ /* 0x004fe200078e0208 */
[----:B------:R-:W-:Y:S06]  /*0310*/  @!P0 EXIT ;  /* 0x000000000000894d */ /* 0x000fec0003800000 */
[----:B------:R-:W-:-:S05]  /*0320*/  FMUL R17, R17, 0.25 ;  /* 0x3e80000011117820 */ /* 0x000fca0000400000 */
[----:B------:R-:W-:Y:S01]  /*0330*/  STG.E desc[UR4][R4.64], R17 ;  /* 0x0000001104007986 */ /* 0x000fe2000c101904 */
[----:B------:R-:W-:Y:S05]  /*0340*/  EXIT ;  /* 0x000000000000794d */ /* 0x000fea0003800000 */
.L_x_0:
[----:B------:R-:W-:-:S00]  /*0350*/  BRA `(.L_x_0) ;  /* 0xfffffffc00fc7947 */ /* 0x000fc0000383ffff */
[----:B------:R-:W-:-:S00]  /*0360*/  NOP ;  /* 0x0000000000007918 */ /* 0x000fc00000000000 */
        /* <DEDUP_REMOVED lines=9> */
.L_x_1:


//--------------------- .nv.constant0.triton_poi_fused_add_native_layer_norm_5 --------------------------
	.section	.nv.constant0.triton_poi_fused_add_native_layer_norm_5,"a",@progbits
	.sectionflags	@""
	.align	4
.nv.constant0.triton_poi_fused_add_native_layer_norm_5:
	.zero		564
